	.headerflags	@"EF_CUDA_TEXMODE_UNIFIED EF_CUDA_64BIT_ADDRESS EF_CUDA_ACCELERATORS EF_CUDA_SM90 EF_CUDA_VIRTUAL_SM(EF_CUDA_SM90)"
	.elftype	@"ET_EXEC"


//--------------------- .nv.info                  --------------------------
	.section	.nv.info,"",@"SHT_CUDA_INFO"
	.align	4


	//----- nvinfo : EIATTR_REGCOUNT
	.align		4
        /*0000*/ 	.byte	0x04, 0x2f
        /*0002*/ 	.short	(.L_1 - .L_0)
	.align		4
.L_0:
        /*0004*/ 	.word	index@(triton_poi_fused__softmax_13)
        /*0008*/ 	.word	0x0000000e


	//----- nvinfo : EIATTR_MIN_STACK_SIZE
	.align		4
.L_1:
        /*000c*/ 	.byte	0x04, 0x12
        /*000e*/ 	.short	(.L_3 - .L_2)
	.align		4
.L_2:
        /*0010*/ 	.word	index@(triton_poi_fused__softmax_13)
        /*0014*/ 	.word	0x00000000


	//----- nvinfo : EIATTR_FRAME_SIZE
	.align		4
.L_3:
        /*0018*/ 	.byte	0x04, 0x11
        /*001a*/ 	.short	(.L_5 - .L_4)
	.align		4
.L_4:
        /*001c*/ 	.word	index@(triton_poi_fused__softmax_13)
        /*0020*/ 	.word	0x00000000


	//----- nvinfo : EIATTR_MIN_STACK_SIZE
	.align		4
.L_5:
        /*0024*/ 	.byte	0x04, 0x12
        /*0026*/ 	.short	(.L_7 - .L_6)
	.align		4
.L_6:
        /*0028*/ 	.word	index@(triton_poi_fused__softmax_13)
        /*002c*/ 	.word	0x00000000
.L_7:


//--------------------- .nv.info.triton_poi_fused__softmax_13 --------------------------
	.section	.nv.info.triton_poi_fused__softmax_13,"",@"SHT_CUDA_INFO"
	.sectionflags	@""
	.align	4


	//----- nvinfo : EIATTR_CUDA_API_VERSION
	.align		4
        /*0000*/ 	.byte	0x04, 0x37
        /*0002*/ 	.short	(.L_9 - .L_8)
.L_8:
        /*0004*/ 	.word	0x0000007c


	//----- nvinfo : EIATTR_KPARAM_INFO
	.align		4
.L_9:
        /*0008*/ 	.byte	0x04, 0x17
        /*000a*/ 	.short	(.L_11 - .L_10)
.L_10:
        /*000c*/ 	.word	0x00000000
        /*0010*/ 	.short	0x0002
        /*0012*/ 	.short	0x0010
        /*0014*/ 	.byte	0x00, 0xf0, 0x11, 0x00


	//----- nvinfo : EIATTR_KPARAM_INFO
	.align		4
.L_11:
        /*0018*/ 	.byte	0x04, 0x17
        /*001a*/ 	.short	(.L_13 - .L_12)
.L_12:
        /*001c*/ 	.word	0x00000000
        /*0020*/ 	.short	0x0001
        /*0022*/ 	.short	0x0008
        /*0024*/ 	.byte	0x00, 0xf4, 0x21, 0x00


	//----- nvinfo : EIATTR_KPARAM_INFO
	.align		4
.L_13:
        /*0028*/ 	.byte	0x04, 0x17
        /*002a*/ 	.short	(.L_15 - .L_14)
.L_14:
        /*002c*/ 	.word	0x00000000
        /*0030*/ 	.short	0x0000
        /*0032*/ 	.short	0x0000
        /*0034*/ 	.byte	0x00, 0xf4, 0x21, 0x00


	//----- nvinfo : EIATTR_SPARSE_MMA_MASK
	.align		4
.L_15:
        /*0038*/ 	.byte	0x03, 0x50
        /*003a*/ 	.short	0x0000


	//----- nvinfo : EIATTR_MAXREG_COUNT
	.align		4
        /*003c*/ 	.byte	0x03, 0x1b
        /*003e*/ 	.short	0x00ff


	//----- nvinfo : EIATTR_EXIT_INSTR_OFFSETS
	.align		4
        /*0040*/ 	.byte	0x04, 0x1c
        /*0042*/ 	.short	(.L_17 - .L_16)


	//   ....[0]....
.L_16:
        /*0044*/ 	.word	0x00000240


	//   ....[1]....
        /*0048*/ 	.word	0x00000260


	//----- nvinfo : EIATTR_REQNTID
	.align		4
.L_17:
        /*004c*/ 	.byte	0x04, 0x10
        /*004e*/ 	.short	(.L_19 - .L_18)
.L_18:
        /*0050*/ 	.word	0x00000080
        /*0054*/ 	.word	0x00000001
        /*0058*/ 	.word	0x00000001


	//----- nvinfo : EIATTR_CBANK_PARAM_SIZE
	.align		4
.L_19:
        /*005c*/ 	.byte	0x03, 0x19
        /*005e*/ 	.short	0x0014


	//----- nvinfo : EIATTR_PARAM_CBANK
	.align		4
        /*0060*/ 	.byte	0x04, 0x0a
        /*0062*/ 	.short	(.L_21 - .L_20)
	.align		4
.L_20:
        /*0064*/ 	.word	index@(.nv.constant0.triton_poi_fused__softmax_13)
        /*0068*/ 	.short	0x0210
        /*006a*/ 	.short	0x0014


	//----- nvinfo : EIATTR_SW_WAR
	.align		4
.L_21:
        /*006c*/ 	.byte	0x04, 0x36
        /*006e*/ 	.short	(.L_23 - .L_22)
.L_22:
        /*0070*/ 	.word	0x00000008
.L_23:


//--------------------- .nv.callgraph             --------------------------
	.section	.nv.callgraph,"",@"SHT_CUDA_CALLGRAPH"
	.align	4
	.sectionentsize	8
	.align		4
        /*0000*/ 	.word	0x00000000
	.align		4
        /*0004*/ 	.word	0xffffffff
	.align		4
        /*0008*/ 	.word	0x00000000
	.align		4
        /*000c*/ 	.word	0xfffffffe
	.align		4
        /*0010*/ 	.word	0x00000000
	.align		4
        /*0014*/ 	.word	0xfffffffd
	.align		4
        /*0018*/ 	.word	0x00000000
	.align		4
        /*001c*/ 	.word	0xfffffffc


//--------------------- .text.triton_poi_fused__softmax_13 --------------------------
	.section	.text.triton_poi_fused__softmax_13,"ax",@progbits
	.align	128
        .global         triton_poi_fused__softmax_13
        .type           triton_poi_fused__softmax_13,@function
        .size           triton_poi_fused__softmax_13,(.L_x_1 - triton_poi_fused__softmax_13)
        .other          triton_poi_fused__softmax_13,@"STO_CUDA_ENTRY STV_DEFAULT"
triton_poi_fused__softmax_13:
.text.triton_poi_fused__softmax_13:
[----:B------:R-:W0:Y:S02]  /*0000*/  LDC R1, c[0x0][0x28] ;  /* 0x00000a00ff017b82 */ /* 0x000e240000000800 */
[----:B------:R-:W1:Y:S01]  /*0010*/  S2R R0, SR_TID.X ;  /* 0x0000000000007919 */ /* 0x000e620000002100 */
[----:B------:R-:W2:Y:S01]  /*0020*/  LDC.64 R2, c[0x0][0x210] ;  /* 0x00008400ff027b82 */ /* 0x000ea20000000a00 */
[----:B------:R-:W-:Y:S01]  /*0030*/  CS2R R6, SRZ ;  /* 0x0000000000067805 */ /* 0x000fe2000001ff00 */
[----:B------:R-:W-:Y:S01]  /*0040*/  ULDC.64 UR4, c[0x0][0x208] ;  /* 0x0000820000047ab9 */ /* 0x000fe20000000a00 */
[----:B------:R-:W3:Y:S01]  /*0050*/  S2R R9, SR_CTAID.X ;  /* 0x0000000000097919 */ /* 0x000ee20000002500 */
[----:B------:R-:W-:Y:S02]  /*0060*/  MOV R8, RZ ;  /* 0x000000ff00087202 */ /* 0x000fe40000000f00 */
[----:B-1----:R-:W-:Y:S02]  /*0070*/  LOP3.LUT R0, R0, 0x7f, RZ, 0xc0, !PT ;  /* 0x0000007f00007812 */ /* 0x002fe400078ec0ff */
[----:B---3--:R-:W-:Y:S02]  /*0080*/  SHF.R.S32.HI R4, RZ, 0x18, R9 ;  /* 0x00000018ff047819 */ /* 0x008fe40000011409 */
[----:B------:R-:W-:-:S02]  /*0090*/  LEA R9, R9, R0, 0x7 ;  /* 0x0000000009097211 */ /* 0x000fc400078e38ff */
[----:B------:R-:W-:Y:S02]  /*00a0*/  SGXT R0, R4, 0x1 ;  /* 0x000000010400781a */ /* 0x000fe40000000200 */
[----:B------:R-:W-:Y:S02]  /*00b0*/  ISETP.GE.AND P2, PT, R9, 0x400, PT ;  /* 0x000004000900780c */ /* 0x000fe40003f46270 */
[----:B------:R-:W-:-:S04]  /*00c0*/  LEA.HI R0, R0, R9, RZ, 0x2 ;  /* 0x0000000900007211 */ /* 0x000fc800078f10ff */
[----:B------:R-:W-:Y:S01]  /*00d0*/  LOP3.LUT R5, R0, 0xfffffffc, RZ, 0xc0, !PT ;  /* 0xfffffffc00057812 */ /* 0x000fe200078ec0ff */
[----:B------:R-:W-:-:S04]  /*00e0*/  HFMA2.MMA R0, -RZ, RZ, 0, 0 ;  /* 0x00000000ff007435 */ /* 0x000fc800000001ff */
[----:B--2---:R-:W-:-:S05]  /*00f0*/  IMAD.WIDE R4, R5, 0x4, R2 ;  /* 0x0000000405047825 */ /* 0x004fca00078e0202 */
[----:B------:R-:W2:Y:S04]  /*0100*/  @!P2 LDG.E.EL R7, desc[UR4][R4.64+0x4] ;  /* 0x000004040407a981 */ /* 0x000ea8000c2e1900 */
[----:B------:R-:W2:Y:S04]  /*0110*/  @!P2 LDG.E.EL R0, desc[UR4][R4.64] ;  /* 0x000000040400a981 */ /* 0x000ea8000c2e1900 */
[----:B------:R-:W3:Y:S04]  /*0120*/  @!P2 LDG.E.EL R6, desc[UR4][R4.64+0x8] ;  /* 0x000008040406a981 */ /* 0x000ee8000c2e1900 */
[----:B------:R-:W4:Y:S01]  /*0130*/  @!P2 LDG.E.EL R8, desc[UR4][R4.64+0xc] ;  /* 0x00000c040408a981 */ /* 0x000f22000c2e1900 */
[----:B------:R-:W-:Y:S01]  /*0140*/  HFMA2.MMA R11, -RZ, RZ, 0, 0 ;  /* 0x00000000ff0b7435 */ /* 0x000fe200000001ff */
[----:B------:R-:W-:-:S09]  /*0150*/  IMAD.WIDE R2, R9, 0x4, R2 ;  /* 0x0000000409027825 */ /* 0x000fd200078e0202 */
[----:B------:R-:W5:Y:S01]  /*0160*/  @!P2 LDG.E R11, desc[UR4][R2.64] ;  /* 0x00000004020ba981 */ /* 0x000f62000c1e1900 */
[----:B--2---:R-:W-:-:S04]  /*0170*/  FADD R7, R7, R0 ;  /* 0x0000000007077221 */ /* 0x004fc80000000000 */
[----:B---3--:R-:W-:-:S04]  /*0180*/  FADD R7, R7, R6 ;  /* 0x0000000607077221 */ /* 0x008fc80000000000 */
[----:B----4-:R-:W-:Y:S02]  /*0190*/  FADD R8, R7, R8 ;  /* 0x0000000807087221 */ /* 0x010fe40000000000 */
[----:B------:R-:W1:Y:S03]  /*01a0*/  LDC.64 R6, c[0x0][0x218] ;  /* 0x00008600ff067b82 */ /* 0x000e660000000a00 */
[C---:B------:R-:W-:Y:S02]  /*01b0*/  FSETP.GT.AND P0, PT, |R8|.reuse, 8.50705917302346158658e+37, PT ;  /* 0x7e8000000800780b */ /* 0x040fe40003f04200 */
[----:B------:R-:W-:-:S11]  /*01c0*/  FSETP.GEU.AND P1, PT, |R8|, 1.175494350822287508e-38, PT ;  /* 0x008000000800780b */ /* 0x000fd60003f2e200 */
[----:B------:R-:W-:-:S04]  /*01d0*/  @P0 FMUL R8, R8, 0.25 ;  /* 0x3e80000008080820 */ /* 0x000fc80000400000 */
[----:B------:R-:W-:-:S06]  /*01e0*/  @!P1 FMUL R8, R8, 16777216 ;  /* 0x4b80000008089820 */ /* 0x000fcc0000400000 */
[----:B------:R-:W2:Y:S01]  /*01f0*/  MUFU.RCP R8, R8 ;  /* 0x0000000800087308 */ /* 0x000ea20000001000 */
[----:B-----5:R-:W-:-:S04]  /*0200*/  @P0 FMUL R11, R11, 0.25 ;  /* 0x3e8000000b0b0820 */ /* 0x020fc80000400000 */
[----:B------:R-:W-:Y:S01]  /*0210*/  @!P1 FMUL R11, R11, 16777216 ;  /* 0x4b8000000b0b9820 */ /* 0x000fe20000400000 */
[----:B-1----:R-:W-:-:S04]  /*0220*/  IMAD.WIDE R2, R9, 0x4, R6 ;  /* 0x0000000409027825 */ /* 0x002fc800078e0206 */
[----:B--2---:R-:W-:Y:S01]  /*0230*/  FMUL R11, R8, R11 ;  /* 0x0000000b080b7220 */ /* 0x004fe20000400000 */
[----:B------:R-:W-:Y:S06]  /*0240*/  @P2 EXIT ;  /* 0x000000000000294d */ /* 0x000fec0003800000 */
[----:B------:R-:W-:Y:S01]  /*0250*/  STG.E desc[UR4][R2.64], R11 ;  /* 0x0000000b02007986 */ /* 0x000fe2000c101904 */
[----:B------:R-:W-:Y:S05]  /*0260*/  EXIT ;  /* 0x000000000000794d */ /* 0x000fea0003800000 */
.L_x_0:
[----:B------:R-:W-:-:S00]  /*0270*/  BRA `(.L_x_0) ;  /* 0xfffffffc00fc7947 */ /* 0x000fc0000383ffff */
[----:B------:R-:W-:-:S00]  /*0280*/  NOP ;  /* 0x0000000000007918 */ /* 0x000fc00000000000 */
[----:B------:R-:W-:-:S00]  /*0290*/  NOP ;  /* 0x0000000000007918 */ /* 0x000fc00000000000 */
[----:B------:R-:W-:-:S00]  /*02a0*/  NOP ;  /* 0x0000000000007918 */ /* 0x000fc00000000000 */
[----:B------:R-:W-:-:S00]  /*02b0*/  NOP ;  /* 0x0000000000007918 */ /* 0x000fc00000000000 */
[----:B------:R-:W-:-:S00]  /*02c0*/  NOP ;  /* 0x0000000000007918 */ /* 0x000fc00000000000 */
[----:B------:R-:W-:-:S00]  /*02d0*/  NOP ;  /* 0x0000000000007918 */ /* 0x000fc00000000000 */
[----:B------:R-:W-:-:S00]  /*02e0*/  NOP ;  /* 0x0000000000007918 */ /* 0x000fc00000000000 */
[----:B------:R-:W-:-:S00]  /*02f0*/  NOP ;  /* 0x0000000000007918 */ /* 0x000fc00000000000 */
.L_x_1:


//--------------------- .nv.constant0.triton_poi_fused__softmax_13 --------------------------
	.section	.nv.constant0.triton_poi_fused__softmax_13,"a",@progbits
	.sectionflags	@""
	.align	4
.nv.constant0.triton_poi_fused__softmax_13:
	.zero		548
